//
// Generated by NVIDIA NVVM Compiler
//
// Compiler Build ID: CL-36424714
// Cuda compilation tools, release 13.0, V13.0.88
// Based on NVVM 20.0.0
//

.version 9.0
.target sm_100
.address_size 64

	// .globl	_Z4sum2dd
.extern .func  (.param .b32 func_retval0) vprintf
(
	.param .b64 vprintf_param_0,
	.param .b64 vprintf_param_1
)
;
.global .align 1 .b8 $str[19] = {82, 101, 115, 117, 108, 116, 58, 32, 37, 102, 44, 32, 37, 100, 44, 32, 37, 100};

.visible .entry _Z4sum2dd(
	.param .f64 _Z4sum2dd_param_0,
	.param .f64 _Z4sum2dd_param_1
)
{
	.local .align 16 .b8 	__local_depot0[16];
	.reg .b64 	%SP;
	.reg .b64 	%SPL;
	.reg .b32 	%r<5>;
	.reg .b64 	%rd<5>;
	.reg .b64 	%fd<4>;

	mov.u64 	%SPL, __local_depot0;
	cvta.local.u64 	%SP, %SPL;
	ld.param.f64 	%fd1, [_Z4sum2dd_param_0];
	ld.param.f64 	%fd2, [_Z4sum2dd_param_1];
	add.u64 	%rd1, %SP, 0;
	add.u64 	%rd2, %SPL, 0;
	add.f64 	%fd3, %fd1, %fd2;
	mov.u32 	%r1, %ctaid.x;
	mov.u32 	%r2, %tid.x;
	st.local.f64 	[%rd2], %fd3;
	st.local.v2.u32 	[%rd2+8], {%r1, %r2};
	mov.u64 	%rd3, $str;
	cvta.global.u64 	%rd4, %rd3;
	{ // callseq 0, 0
	.param .b64 param0;
	st.param.b64 	[param0], %rd4;
	.param .b64 param1;
	st.param.b64 	[param1], %rd1;
	.param .b32 retval0;
	call.uni (retval0), 
	vprintf, 
	(
	param0, 
	param1
	);
	ld.param.b32 	%r3, [retval0];
	} // callseq 0
	ret;

}


// ===== COMPILED SASS (sm_100) =====

	.target	sm_100

	.elftype	@"ET_EXEC"


//--------------------- .note.nv.tkinfo           --------------------------
	.section	.note.nv.tkinfo,"",@"SHT_NOTE"
	.sectionflags	@"SHF_NOTE_NV_TKINFO"
	.tkinfo
        /*0018*/ 	.word	0x00000002
        /*0030*/ 	.string	""
        /*0030*/ 	.string	"ptxas"
        /*0030*/ 	.string	"Cuda compilation tools, release 13.0, V13.0.88"
        /*0030*/ 	.string	"Build cuda_13.0.r13.0/compiler.36424714_0"
        /*0030*/ 	.string	"-arch sm_100 -m 64 "



//--------------------- .note.nv.cuinfo           --------------------------
	.section	.note.nv.cuinfo,"",@"SHT_NOTE"
	.sectionflags	@"SHF_NOTE_NV_CUINFO"
        /*0018*/ 	.short	0x0002
        /*001a*/ 	.short	0x0064
        /*001c*/ 	.short	0x0082
	.zero		2


//--------------------- .nv.info                  --------------------------
	.section	.nv.info,"",@"SHT_CUDA_INFO"
	.align	4


	//----- nvinfo : EIATTR_REGCOUNT
	.align		4
        /*0000*/ 	.byte	0x04, 0x2f
        /*0002*/ 	.short	(.L_2 - .L_1)
	.align		4
.L_1:
        /*0004*/ 	.word	index@(_Z4sum2dd)
        /*0008*/ 	.word	0x00000018


	//----- nvinfo : EIATTR_FRAME_SIZE
	.align		4
.L_2:
        /*000c*/ 	.byte	0x04, 0x11
        /*000e*/ 	.short	(.L_4 - .L_3)
	.align		4
.L_3:
        /*0010*/ 	.word	index@(_Z4sum2dd)
        /*0014*/ 	.word	0x00000010


	//----- nvinfo : EIATTR_MIN_STACK_SIZE
	.align		4
.L_4:
        /*0018*/ 	.byte	0x04, 0x12
        /*001a*/ 	.short	(.L_6 - .L_5)
	.align		4
.L_5:
        /*001c*/ 	.word	index@(_Z4sum2dd)
        /*0020*/ 	.word	0x00000010
.L_6:


//--------------------- .nv.compat                --------------------------
	.section	.nv.compat,"",@"SHT_CUDA_COMPAT_INFO"
	.align	4
        /*0000*/ 	.byte	0x02, 0x09, 0x00, 0x00, 0x02, 0x02, 0x01, 0x00, 0x02, 0x05, 0x05, 0x00, 0x03, 0x07, 0x01, 0x01
        /*0010*/ 	.byte	0x02, 0x03, 0x00, 0x00, 0x02, 0x06, 0x01, 0x00, 0x04, 0x0b, 0x08, 0x00, 0x01, 0x00, 0x00, 0x00
        /*0020*/ 	.byte	0x00, 0x00, 0x00, 0x00


//--------------------- .nv.info._Z4sum2dd        --------------------------
	.section	.nv.info._Z4sum2dd,"",@"SHT_CUDA_INFO"
	.sectionflags	@""
	.align	4


	//----- nvinfo : EIATTR_CUDA_API_VERSION
	.align		4
        /*0000*/ 	.byte	0x04, 0x37
        /*0002*/ 	.short	(.L_8 - .L_7)
.L_7:
        /*0004*/ 	.word	0x00000082


	//----- nvinfo : EIATTR_KPARAM_INFO
	.align		4
.L_8:
        /*0008*/ 	.byte	0x04, 0x17
        /*000a*/ 	.short	(.L_10 - .L_9)
.L_9:
        /*000c*/ 	.word	0x00000000
        /*0010*/ 	.short	0x0001
        /*0012*/ 	.short	0x0008
        /*0014*/ 	.byte	0x00, 0xf0, 0x21, 0x00


	//----- nvinfo : EIATTR_KPARAM_INFO
	.align		4
.L_10:
        /*0018*/ 	.byte	0x04, 0x17
        /*001a*/ 	.short	(.L_12 - .L_11)
.L_11:
        /*001c*/ 	.word	0x00000000
        /*0020*/ 	.short	0x0000
        /*0022*/ 	.short	0x0000
        /*0024*/ 	.byte	0x00, 0xf0, 0x21, 0x00


	//----- nvinfo : EIATTR_SPARSE_MMA_MASK
	.align		4
.L_12:
        /*0028*/ 	.byte	0x03, 0x50
        /*002a*/ 	.short	0x0000


	//----- nvinfo : EIATTR_MAXREG_COUNT
	.align		4
        /*002c*/ 	.byte	0x03, 0x1b
        /*002e*/ 	.short	0x00ff


	//----- nvinfo : EIATTR_EXTERNS
	.align		4
        /*0030*/ 	.byte	0x04, 0x0f
        /*0032*/ 	.short	(.L_14 - .L_13)


	//   ....[0]....
	.align		4
.L_13:
        /*0034*/ 	.word	index@(vprintf)


	//----- nvinfo : EIATTR_MERCURY_ISA_VERSION
	.align		4
.L_14:
        /*0038*/ 	.byte	0x03, 0x5f
        /*003a*/ 	.short	0x0101


	//----- nvinfo : EIATTR_VRC_CTA_INIT_COUNT
	.align		4
        /*003c*/ 	.byte	0x02, 0x4a
	.zero		1
	.zero		1


	//----- nvinfo : EIATTR_SYSCALL_OFFSETS
	.align		4
        /*0040*/ 	.byte	0x04, 0x46
        /*0042*/ 	.short	(.L_16 - .L_15)


	//   ....[0]....
.L_15:
        /*0044*/ 	.word	0x00000130


	//----- nvinfo : EIATTR_EXIT_INSTR_OFFSETS
	.align		4
.L_16:
        /*0048*/ 	.byte	0x04, 0x1c
        /*004a*/ 	.short	(.L_18 - .L_17)


	//   ....[0]....
.L_17:
        /*004c*/ 	.word	0x00000140


	//----- nvinfo : EIATTR_CBANK_PARAM_SIZE
	.align		4
.L_18:
        /*0050*/ 	.byte	0x03, 0x19
        /*0052*/ 	.short	0x0010


	//----- nvinfo : EIATTR_PARAM_CBANK
	.align		4
        /*0054*/ 	.byte	0x04, 0x0a
        /*0056*/ 	.short	(.L_20 - .L_19)
	.align		4
.L_19:
        /*0058*/ 	.word	index@(.nv.constant0._Z4sum2dd)
        /*005c*/ 	.short	0x0380
        /*005e*/ 	.short	0x0010


	//----- nvinfo : EIATTR_SW_WAR
	.align		4
.L_20:
        /*0060*/ 	.byte	0x04, 0x36
        /*0062*/ 	.short	(.L_22 - .L_21)
.L_21:
        /*0064*/ 	.word	0x00000008
.L_22:


//--------------------- .nv.callgraph             --------------------------
	.section	.nv.callgraph,"",@"SHT_CUDA_CALLGRAPH"
	.align	4
	.sectionentsize	8
	.align		4
        /*0000*/ 	.word	0x00000000
	.align		4
        /*0004*/ 	.word	0xffffffff
	.align		4
        /*0008*/ 	.word	index@(_Z4sum2dd)
	.align		4
        /*000c*/ 	.word	index@(vprintf)
	.align		4
        /*0010*/ 	.word	0x00000000
	.align		4
        /*0014*/ 	.word	0xfffffffe
	.align		4
        /*0018*/ 	.word	0x00000000
	.align		4
        /*001c*/ 	.word	0xfffffffd
	.align		4
        /*0020*/ 	.word	0x00000000
	.align		4
        /*0024*/ 	.word	0xfffffffc


//--------------------- .nv.constant4             --------------------------
	.section	.nv.constant4,"a",@progbits
	.align	8
	.align		8
.nv.constant4:
        /*0000*/ 	.dword	vprintf
	.align		8
        /*0008*/ 	.dword	$str


//--------------------- .text._Z4sum2dd           --------------------------
	.section	.text._Z4sum2dd,"ax",@progbits
	.align	128
        .global         _Z4sum2dd
        .type           _Z4sum2dd,@function
        .size           _Z4sum2dd,(.L_x_2 - _Z4sum2dd)
        .other          _Z4sum2dd,@"STO_CUDA_ENTRY STV_DEFAULT"
_Z4sum2dd:
.text._Z4sum2dd:
[----:B------:R-:W0:Y:S01]  /*0000*/  LDC R1, c[0x0][0x37c] ;  /* 0x0000df00ff017b82 */ /* 0x000e220000000800 */
[----:B------:R-:W1:Y:S07]  /*0010*/  S2R R10, SR_CTAID.X ;  /* 0x00000000000a7919 */ /* 0x000e6e0000002500 */
[----:B------:R-:W2:Y:S01]  /*0020*/  LDC.64 R2, c[0x0][0x380] ;  /* 0x0000e000ff027b82 */ /* 0x000ea20000000a00 */
[----:B0-----:R-:W-:Y:S01]  /*0030*/  VIADD R1, R1, 0xfffffff0 ;  /* 0xfffffff001017836 */ /* 0x001fe20000000000 */
[----:B------:R-:W-:Y:S01]  /*0040*/  MOV R0, 0x0 ;  /* 0x0000000000007802 */ /* 0x000fe20000000f00 */
[----:B------:R-:W1:Y:S01]  /*0050*/  S2R R11, SR_TID.X ;  /* 0x00000000000b7919 */ /* 0x000e620000002100 */
[----:B------:R-:W0:Y:S04]  /*0060*/  LDCU UR4, c[0x0][0x2f8] ;  /* 0x00005f00ff0477ac */ /* 0x000e280008000800 */
[----:B------:R-:W2:Y:S01]  /*0070*/  LDC.64 R4, c[0x0][0x388] ;  /* 0x0000e200ff047b82 */ /* 0x000ea20000000a00 */
[----:B------:R-:W3:Y:S01]  /*0080*/  LDCU.64 UR6, c[0x4][0x8] ;  /* 0x01000100ff0677ac */ /* 0x000ee20008000a00 */
[----:B------:R-:W4:Y:S06]  /*0090*/  LDCU UR5, c[0x0][0x2fc] ;  /* 0x00005f80ff0577ac */ /* 0x000f2c0008000800 */
[----:B------:R5:W5:Y:S01]  /*00a0*/  LDC.64 R8, c[0x4][R0] ;  /* 0x0100000000087b82 */ /* 0x000b620000000a00 */
[----:B0-----:R-:W-:-:S05]  /*00b0*/  IADD3 R6, P0, PT, R1, UR4, RZ ;  /* 0x0000000401067c10 */ /* 0x001fca000ff1e0ff */
[----:B----4-:R-:W-:Y:S01]  /*00c0*/  IMAD.X R7, RZ, RZ, UR5, P0 ;  /* 0x00000005ff077e24 */ /* 0x010fe200080e06ff */
[----:B--2---:R-:W-:Y:S01]  /*00d0*/  DADD R2, R2, R4 ;  /* 0x0000000002027229 */ /* 0x004fe20000000004 */
[----:B---3--:R-:W-:Y:S01]  /*00e0*/  IMAD.U32 R4, RZ, RZ, UR6 ;  /* 0x00000006ff047e24 */ /* 0x008fe2000f8e00ff */
[----:B-1----:R0:W-:Y:S01]  /*00f0*/  STL.64 [R1+0x8], R10 ;  /* 0x0000080a01007387 */ /* 0x0021e20000100a00 */
[----:B------:R-:W-:-:S04]  /*0100*/  MOV R5, UR7 ;  /* 0x0000000700057c02 */ /* 0x000fc80008000f00 */
[----:B------:R0:W-:Y:S04]  /*0110*/  STL.64 [R1], R2 ;  /* 0x0000000201007387 */ /* 0x0001e80000100a00 */
[----:B------:R-:W-:-:S07]  /*0120*/  LEPC R20, `(.L_x_0) ;  /* 0x000000001014794e */ /* 0x000fce0000000000 */
[----:B0----5:R-:W-:Y:S05]  /*0130*/  CALL.ABS.NOINC R8 ;  /* 0x0000000008007343 */ /* 0x021fea0003c00000 */
.L_x_0:
[----:B------:R-:W-:Y:S05]  /*0140*/  EXIT ;  /* 0x000000000000794d */ /* 0x000fea0003800000 */
.L_x_1:
[----:B------:R-:W-:-:S00]  /*0150*/  BRA `(.L_x_1) ;  /* 0xfffffffc00fc7947 */ /* 0x000fc0000383ffff */
[----:B------:R-:W-:-:S00]  /*0160*/  NOP ;  /* 0x0000000000007918 */ /* 0x000fc00000000000 */
        /* <DEDUP_REMOVED lines=9> */
.L_x_2:


//--------------------- .nv.global.init           --------------------------
	.section	.nv.global.init,"aw",@progbits
.nv.global.init:
	.type		$str,@object
	.size		$str,(.L_0 - $str)
$str:
        /*0000*/ 	.byte	0x52, 0x65, 0x73, 0x75, 0x6c, 0x74, 0x3a, 0x20, 0x25, 0x66, 0x2c, 0x20, 0x25, 0x64, 0x2c, 0x20
        /*0010*/ 	.byte	0x25, 0x64, 0x00
.L_0:


//--------------------- .nv.shared.reserved.0     --------------------------
	.section	.nv.shared.reserved.0,"aw",@nobits
	.weak		__nv_reservedSMEM_offset_0_alias
	.size		__nv_reservedSMEM_offset_0_alias, 0, 64
	.other		__nv_reservedSMEM_offset_0_alias,@"STO_CUDA_RESERVED_SHARED STV_DEFAULT"
__nv_reservedSMEM_offset_0_alias:
	.zero		0
	.zero		64


//--------------------- .nv.constant0._Z4sum2dd   --------------------------
	.section	.nv.constant0._Z4sum2dd,"a",@progbits
	.sectionflags	@""
	.align	4
.nv.constant0._Z4sum2dd:
	.zero		912


//--------------------- SYMBOLS --------------------------

	.type		.nv.reservedSmem.offset0,@object
	.size		.nv.reservedSmem.offset0,0x4
	.type		vprintf,@function
